//
// Generated by NVIDIA NVVM Compiler
//
// Compiler Build ID: CL-36424714
// Cuda compilation tools, release 13.0, V13.0.88
// Based on NVVM 20.0.0
//

.version 9.0
.target sm_100
.address_size 64

	// .globl	_Z11AddVecOnGPUPfS_S_i

.visible .entry _Z11AddVecOnGPUPfS_S_i(
	.param .u64 .ptr .align 1 _Z11AddVecOnGPUPfS_S_i_param_0,
	.param .u64 .ptr .align 1 _Z11AddVecOnGPUPfS_S_i_param_1,
	.param .u64 .ptr .align 1 _Z11AddVecOnGPUPfS_S_i_param_2,
	.param .u32 _Z11AddVecOnGPUPfS_S_i_param_3
)
{
	.reg .pred 	%p<2>;
	.reg .b32 	%r<6>;
	.reg .b32 	%f<4>;
	.reg .b64 	%rd<11>;

	ld.param.u64 	%rd1, [_Z11AddVecOnGPUPfS_S_i_param_0];
	ld.param.u64 	%rd2, [_Z11AddVecOnGPUPfS_S_i_param_1];
	ld.param.u64 	%rd3, [_Z11AddVecOnGPUPfS_S_i_param_2];
	ld.param.u32 	%r2, [_Z11AddVecOnGPUPfS_S_i_param_3];
	mov.u32 	%r3, %ctaid.x;
	mov.u32 	%r4, %ntid.x;
	mov.u32 	%r5, %tid.x;
	mad.lo.s32 	%r1, %r3, %r4, %r5;
	setp.ge.s32 	%p1, %r1, %r2;
	@%p1 bra 	$L__BB0_2;
	cvta.to.global.u64 	%rd4, %rd1;
	cvta.to.global.u64 	%rd5, %rd2;
	cvta.to.global.u64 	%rd6, %rd3;
	mul.wide.s32 	%rd7, %r1, 4;
	add.s64 	%rd8, %rd4, %rd7;
	ld.global.f32 	%f1, [%rd8];
	add.s64 	%rd9, %rd5, %rd7;
	ld.global.f32 	%f2, [%rd9];
	add.f32 	%f3, %f1, %f2;
	add.s64 	%rd10, %rd6, %rd7;
	st.global.f32 	[%rd10], %f3;
$L__BB0_2:
	ret;

}


// ===== COMPILED SASS (sm_100) =====

	.target	sm_100

	.elftype	@"ET_EXEC"


//--------------------- .note.nv.tkinfo           --------------------------
	.section	.note.nv.tkinfo,"",@"SHT_NOTE"
	.sectionflags	@"SHF_NOTE_NV_TKINFO"
	.tkinfo
        /*0018*/ 	.word	0x00000002
        /*0030*/ 	.string	""
        /*0030*/ 	.string	"ptxas"
        /*0030*/ 	.string	"Cuda compilation tools, release 13.0, V13.0.88"
        /*0030*/ 	.string	"Build cuda_13.0.r13.0/compiler.36424714_0"
        /*0030*/ 	.string	"-arch sm_100 -m 64 "



//--------------------- .note.nv.cuinfo           --------------------------
	.section	.note.nv.cuinfo,"",@"SHT_NOTE"
	.sectionflags	@"SHF_NOTE_NV_CUINFO"
        /*0018*/ 	.short	0x0002
        /*001a*/ 	.short	0x0064
        /*001c*/ 	.short	0x0082
	.zero		2


//--------------------- .nv.info                  --------------------------
	.section	.nv.info,"",@"SHT_CUDA_INFO"
	.align	4


	//----- nvinfo : EIATTR_REGCOUNT
	.align		4
        /*0000*/ 	.byte	0x04, 0x2f
        /*0002*/ 	.short	(.L_1 - .L_0)
	.align		4
.L_0:
        /*0004*/ 	.word	index@(_Z11AddVecOnGPUPfS_S_i)
        /*0008*/ 	.word	0x0000000c


	//----- nvinfo : EIATTR_FRAME_SIZE
	.align		4
.L_1:
        /*000c*/ 	.byte	0x04, 0x11
        /*000e*/ 	.short	(.L_3 - .L_2)
	.align		4
.L_2:
        /*0010*/ 	.word	index@(_Z11AddVecOnGPUPfS_S_i)
        /*0014*/ 	.word	0x00000000


	//----- nvinfo : EIATTR_MIN_STACK_SIZE
	.align		4
.L_3:
        /*0018*/ 	.byte	0x04, 0x12
        /*001a*/ 	.short	(.L_5 - .L_4)
	.align		4
.L_4:
        /*001c*/ 	.word	index@(_Z11AddVecOnGPUPfS_S_i)
        /*0020*/ 	.word	0x00000000
.L_5:


//--------------------- .nv.compat                --------------------------
	.section	.nv.compat,"",@"SHT_CUDA_COMPAT_INFO"
	.align	4
        /*0000*/ 	.byte	0x02, 0x09, 0x00, 0x00, 0x02, 0x02, 0x01, 0x00, 0x02, 0x05, 0x05, 0x00, 0x03, 0x07, 0x01, 0x01
        /*0010*/ 	.byte	0x02, 0x03, 0x00, 0x00, 0x02, 0x06, 0x01, 0x00, 0x04, 0x0b, 0x08, 0x00, 0x09, 0x00, 0x00, 0x00
        /*0020*/ 	.byte	0x00, 0x00, 0x00, 0x00


//--------------------- .nv.info._Z11AddVecOnGPUPfS_S_i --------------------------
	.section	.nv.info._Z11AddVecOnGPUPfS_S_i,"",@"SHT_CUDA_INFO"
	.sectionflags	@""
	.align	4


	//----- nvinfo : EIATTR_CUDA_API_VERSION
	.align		4
        /*0000*/ 	.byte	0x04, 0x37
        /*0002*/ 	.short	(.L_7 - .L_6)
.L_6:
        /*0004*/ 	.word	0x00000082


	//----- nvinfo : EIATTR_KPARAM_INFO
	.align		4
.L_7:
        /*0008*/ 	.byte	0x04, 0x17
        /*000a*/ 	.short	(.L_9 - .L_8)
.L_8:
        /*000c*/ 	.word	0x00000000
        /*0010*/ 	.short	0x0003
        /*0012*/ 	.short	0x0018
        /*0014*/ 	.byte	0x00, 0xf0, 0x11, 0x00


	//----- nvinfo : EIATTR_KPARAM_INFO
	.align		4
.L_9:
        /*0018*/ 	.byte	0x04, 0x17
        /*001a*/ 	.short	(.L_11 - .L_10)
.L_10:
        /*001c*/ 	.word	0x00000000
        /*0020*/ 	.short	0x0002
        /*0022*/ 	.short	0x0010
        /*0024*/ 	.byte	0x00, 0xf5, 0x21, 0x00


	//----- nvinfo : EIATTR_KPARAM_INFO
	.align		4
.L_11:
        /*0028*/ 	.byte	0x04, 0x17
        /*002a*/ 	.short	(.L_13 - .L_12)
.L_12:
        /*002c*/ 	.word	0x00000000
        /*0030*/ 	.short	0x0001
        /*0032*/ 	.short	0x0008
        /*0034*/ 	.byte	0x00, 0xf5, 0x21, 0x00


	//----- nvinfo : EIATTR_KPARAM_INFO
	.align		4
.L_13:
        /*0038*/ 	.byte	0x04, 0x17
        /*003a*/ 	.short	(.L_15 - .L_14)
.L_14:
        /*003c*/ 	.word	0x00000000
        /*0040*/ 	.short	0x0000
        /*0042*/ 	.short	0x0000
        /*0044*/ 	.byte	0x00, 0xf5, 0x21, 0x00


	//----- nvinfo : EIATTR_SPARSE_MMA_MASK
	.align		4
.L_15:
        /*0048*/ 	.byte	0x03, 0x50
        /*004a*/ 	.short	0x0000


	//----- nvinfo : EIATTR_MAXREG_COUNT
	.align		4
        /*004c*/ 	.byte	0x03, 0x1b
        /*004e*/ 	.short	0x00ff


	//----- nvinfo : EIATTR_MERCURY_ISA_VERSION
	.align		4
        /*0050*/ 	.byte	0x03, 0x5f
        /*0052*/ 	.short	0x0101


	//----- nvinfo : EIATTR_VRC_CTA_INIT_COUNT
	.align		4
        /*0054*/ 	.byte	0x02, 0x4a
	.zero		1
	.zero		1


	//----- nvinfo : EIATTR_EXIT_INSTR_OFFSETS
	.align		4
        /*0058*/ 	.byte	0x04, 0x1c
        /*005a*/ 	.short	(.L_17 - .L_16)


	//   ....[0]....
.L_16:
        /*005c*/ 	.word	0x00000070


	//   ....[1]....
        /*0060*/ 	.word	0x00000130


	//----- nvinfo : EIATTR_CBANK_PARAM_SIZE
	.align		4
.L_17:
        /*0064*/ 	.byte	0x03, 0x19
        /*0066*/ 	.short	0x001c


	//----- nvinfo : EIATTR_PARAM_CBANK
	.align		4
        /*0068*/ 	.byte	0x04, 0x0a
        /*006a*/ 	.short	(.L_19 - .L_18)
	.align		4
.L_18:
        /*006c*/ 	.word	index@(.nv.constant0._Z11AddVecOnGPUPfS_S_i)
        /*0070*/ 	.short	0x0380
        /*0072*/ 	.short	0x001c


	//----- nvinfo : EIATTR_SW_WAR
	.align		4
.L_19:
        /*0074*/ 	.byte	0x04, 0x36
        /*0076*/ 	.short	(.L_21 - .L_20)
.L_20:
        /*0078*/ 	.word	0x00000008
.L_21:


//--------------------- .nv.callgraph             --------------------------
	.section	.nv.callgraph,"",@"SHT_CUDA_CALLGRAPH"
	.align	4
	.sectionentsize	8
	.align		4
        /*0000*/ 	.word	0x00000000
	.align		4
        /*0004*/ 	.word	0xffffffff
	.align		4
        /*0008*/ 	.word	0x00000000
	.align		4
        /*000c*/ 	.word	0xfffffffe
	.align		4
        /*0010*/ 	.word	0x00000000
	.align		4
        /*0014*/ 	.word	0xfffffffd
	.align		4
        /*0018*/ 	.word	0x00000000
	.align		4
        /*001c*/ 	.word	0xfffffffc


//--------------------- .text._Z11AddVecOnGPUPfS_S_i --------------------------
	.section	.text._Z11AddVecOnGPUPfS_S_i,"ax",@progbits
	.align	128
        .global         _Z11AddVecOnGPUPfS_S_i
        .type           _Z11AddVecOnGPUPfS_S_i,@function
        .size           _Z11AddVecOnGPUPfS_S_i,(.L_x_1 - _Z11AddVecOnGPUPfS_S_i)
        .other          _Z11AddVecOnGPUPfS_S_i,@"STO_CUDA_ENTRY STV_DEFAULT"
_Z11AddVecOnGPUPfS_S_i:
.text._Z11AddVecOnGPUPfS_S_i:
[----:B------:R-:W-:Y:S01]  /*0000*/  LDC R1, c[0x0][0x37c] ;  /* 0x0000df00ff017b82 */ /* 0x000fe20000000800 */
[----:B------:R-:W0:Y:S07]  /*0010*/  S2R R0, SR_TID.X ;  /* 0x0000000000007919 */ /* 0x000e2e0000002100 */
[----:B------:R-:W0:Y:S01]  /*0020*/  S2UR UR4, SR_CTAID.X ;  /* 0x00000000000479c3 */ /* 0x000e220000002500 */
[----:B------:R-:W1:Y:S07]  /*0030*/  LDCU UR5, c[0x0][0x398] ;  /* 0x00007300ff0577ac */ /* 0x000e6e0008000800 */
[----:B------:R-:W0:Y:S02]  /*0040*/  LDC R9, c[0x0][0x360] ;  /* 0x0000d800ff097b82 */ /* 0x000e240000000800 */
[----:B0-----:R-:W-:-:S05]  /*0050*/  IMAD R9, R9, UR4, R0 ;  /* 0x0000000409097c24 */ /* 0x001fca000f8e0200 */
[----:B-1----:R-:W-:-:S13]  /*0060*/  ISETP.GE.AND P0, PT, R9, UR5, PT ;  /* 0x0000000509007c0c */ /* 0x002fda000bf06270 */
[----:B------:R-:W-:Y:S05]  /*0070*/  @P0 EXIT ;  /* 0x000000000000094d */ /* 0x000fea0003800000 */
[----:B------:R-:W0:Y:S01]  /*0080*/  LDC.64 R2, c[0x0][0x380] ;  /* 0x0000e000ff027b82 */ /* 0x000e220000000a00 */
[----:B------:R-:W1:Y:S07]  /*0090*/  LDCU.64 UR4, c[0x0][0x358] ;  /* 0x00006b00ff0477ac */ /* 0x000e6e0008000a00 */
[----:B------:R-:W2:Y:S08]  /*00a0*/  LDC.64 R4, c[0x0][0x388] ;  /* 0x0000e200ff047b82 */ /* 0x000eb00000000a00 */
[----:B------:R-:W3:Y:S01]  /*00b0*/  LDC.64 R6, c[0x0][0x390] ;  /* 0x0000e400ff067b82 */ /* 0x000ee20000000a00 */
[----:B0-----:R-:W-:-:S06]  /*00c0*/  IMAD.WIDE R2, R9, 0x4, R2 ;  /* 0x0000000409027825 */ /* 0x001fcc00078e0202 */
[----:B-1----:R-:W4:Y:S01]  /*00d0*/  LDG.E R2, desc[UR4][R2.64] ;  /* 0x0000000402027981 */ /* 0x002f22000c1e1900 */
[----:B--2---:R-:W-:-:S06]  /*00e0*/  IMAD.WIDE R4, R9, 0x4, R4 ;  /* 0x0000000409047825 */ /* 0x004fcc00078e0204 */
[----:B------:R-:W4:Y:S01]  /*00f0*/  LDG.E R5, desc[UR4][R4.64] ;  /* 0x0000000404057981 */ /* 0x000f22000c1e1900 */
[----:B---3--:R-:W-:-:S04]  /*0100*/  IMAD.WIDE R6, R9, 0x4, R6 ;  /* 0x0000000409067825 */ /* 0x008fc800078e0206 */
[----:B----4-:R-:W-:-:S05]  /*0110*/  FADD R9, R2, R5 ;  /* 0x0000000502097221 */ /* 0x010fca0000000000 */
[----:B------:R-:W-:Y:S01]  /*0120*/  STG.E desc[UR4][R6.64], R9 ;  /* 0x0000000906007986 */ /* 0x000fe2000c101904 */
[----:B------:R-:W-:Y:S05]  /*0130*/  EXIT ;  /* 0x000000000000794d */ /* 0x000fea0003800000 */
.L_x_0:
[----:B------:R-:W-:-:S00]  /*0140*/  BRA `(.L_x_0) ;  /* 0xfffffffc00fc7947 */ /* 0x000fc0000383ffff */
[----:B------:R-:W-:-:S00]  /*0150*/  NOP ;  /* 0x0000000000007918 */ /* 0x000fc00000000000 */
        /* <DEDUP_REMOVED lines=10> */
.L_x_1:


//--------------------- .nv.shared.reserved.0     --------------------------
	.section	.nv.shared.reserved.0,"aw",@nobits
	.weak		__nv_reservedSMEM_offset_0_alias
	.size		__nv_reservedSMEM_offset_0_alias, 0, 64
	.other		__nv_reservedSMEM_offset_0_alias,@"STO_CUDA_RESERVED_SHARED STV_DEFAULT"
__nv_reservedSMEM_offset_0_alias:
	.zero		0
	.zero		64


//--------------------- .nv.constant0._Z11AddVecOnGPUPfS_S_i --------------------------
	.section	.nv.constant0._Z11AddVecOnGPUPfS_S_i,"a",@progbits
	.sectionflags	@""
	.align	4
.nv.constant0._Z11AddVecOnGPUPfS_S_i:
	.zero		924


//--------------------- SYMBOLS --------------------------

	.type		.nv.reservedSmem.offset0,@object
	.size		.nv.reservedSmem.offset0,0x4
